	.headerflags	@"EF_CUDA_TEXMODE_UNIFIED EF_CUDA_64BIT_ADDRESS EF_CUDA_ACCELERATORS EF_CUDA_SM90 EF_CUDA_VIRTUAL_SM(EF_CUDA_SM90)"
	.elftype	@"ET_EXEC"


//--------------------- .nv.info                  --------------------------
	.section	.nv.info,"",@"SHT_CUDA_INFO"
	.align	4


	//----- nvinfo : EIATTR_REGCOUNT
	.align		4
        /*0000*/ 	.byte	0x04, 0x2f
        /*0002*/ 	.short	(.L_3 - .L_2)
	.align		4
.L_2:
        /*0004*/ 	.word	index@(triton_poi_fused__native_batch_norm_legit_no_training_37)
        /*0008*/ 	.word	0x00000010


	//----- nvinfo : EIATTR_MIN_STACK_SIZE
	.align		4
.L_3:
        /*000c*/ 	.byte	0x04, 0x12
        /*000e*/ 	.short	(.L_5 - .L_4)
	.align		4
.L_4:
        /*0010*/ 	.word	index@(triton_poi_fused__native_batch_norm_legit_no_training_37)
        /*0014*/ 	.word	0x00000000


	//----- nvinfo : EIATTR_FRAME_SIZE
	.align		4
.L_5:
        /*0018*/ 	.byte	0x04, 0x11
        /*001a*/ 	.short	(.L_7 - .L_6)
	.align		4
.L_6:
        /*001c*/ 	.word	index@(triton_poi_fused__native_batch_norm_legit_no_training_37)
        /*0020*/ 	.word	0x00000000


	//----- nvinfo : EIATTR_MIN_STACK_SIZE
	.align		4
.L_7:
        /*0024*/ 	.byte	0x04, 0x12
        /*0026*/ 	.short	(.L_9 - .L_8)
	.align		4
.L_8:
        /*0028*/ 	.word	index@(triton_poi_fused__native_batch_norm_legit_no_training_37)
        /*002c*/ 	.word	0x00000000
.L_9:


//--------------------- .nv.info.triton_poi_fused__native_batch_norm_legit_no_training_37 --------------------------
	.section	.nv.info.triton_poi_fused__native_batch_norm_legit_no_training_37,"",@"SHT_CUDA_INFO"
	.sectionflags	@""
	.align	4


	//----- nvinfo : EIATTR_CUDA_API_VERSION
	.align		4
        /*0000*/ 	.byte	0x04, 0x37
        /*0002*/ 	.short	(.L_11 - .L_10)
.L_10:
        /*0004*/ 	.word	0x0000007c


	//----- nvinfo : EIATTR_KPARAM_INFO
	.align		4
.L_11:
        /*0008*/ 	.byte	0x04, 0x17
        /*000a*/ 	.short	(.L_13 - .L_12)
.L_12:
        /*000c*/ 	.word	0x00000000
        /*0010*/ 	.short	0x0006
        /*0012*/ 	.short	0x0030
        /*0014*/ 	.byte	0x00, 0xf0, 0x11, 0x00


	//----- nvinfo : EIATTR_KPARAM_INFO
	.align		4
.L_13:
        /*0018*/ 	.byte	0x04, 0x17
        /*001a*/ 	.short	(.L_15 - .L_14)
.L_14:
        /*001c*/ 	.word	0x00000000
        /*0020*/ 	.short	0x0005
        /*0022*/ 	.short	0x0028
        /*0024*/ 	.byte	0x00, 0xf4, 0x21, 0x00


	//----- nvinfo : EIATTR_KPARAM_INFO
	.align		4
.L_15:
        /*0028*/ 	.byte	0x04, 0x17
        /*002a*/ 	.short	(.L_17 - .L_16)
.L_16:
        /*002c*/ 	.word	0x00000000
        /*0030*/ 	.short	0x0004
        /*0032*/ 	.short	0x0020
        /*0034*/ 	.byte	0x00, 0xf4, 0x21, 0x00


	//----- nvinfo : EIATTR_KPARAM_INFO
	.align		4
.L_17:
        /*0038*/ 	.byte	0x04, 0x17
        /*003a*/ 	.short	(.L_19 - .L_18)
.L_18:
        /*003c*/ 	.word	0x00000000
        /*0040*/ 	.short	0x0003
        /*0042*/ 	.short	0x0018
        /*0044*/ 	.byte	0x00, 0xf4, 0x21, 0x00


	//----- nvinfo : EIATTR_KPARAM_INFO
	.align		4
.L_19:
        /*0048*/ 	.byte	0x04, 0x17
        /*004a*/ 	.short	(.L_21 - .L_20)
.L_20:
        /*004c*/ 	.word	0x00000000
        /*0050*/ 	.short	0x0002
        /*0052*/ 	.short	0x0010
        /*0054*/ 	.byte	0x00, 0xf4, 0x21, 0x00


	//----- nvinfo : EIATTR_KPARAM_INFO
	.align		4
.L_21:
        /*0058*/ 	.byte	0x04, 0x17
        /*005a*/ 	.short	(.L_23 - .L_22)
.L_22:
        /*005c*/ 	.word	0x00000000
        /*0060*/ 	.short	0x0001
        /*0062*/ 	.short	0x0008
        /*0064*/ 	.byte	0x00, 0xf4, 0x21, 0x00


	//----- nvinfo : EIATTR_KPARAM_INFO
	.align		4
.L_23:
        /*0068*/ 	.byte	0x04, 0x17
        /*006a*/ 	.short	(.L_25 - .L_24)
.L_24:
        /*006c*/ 	.word	0x00000000
        /*0070*/ 	.short	0x0000
        /*0072*/ 	.short	0x0000
        /*0074*/ 	.byte	0x00, 0xf4, 0x21, 0x00


	//----- nvinfo : EIATTR_SPARSE_MMA_MASK
	.align		4
.L_25:
        /*0078*/ 	.byte	0x03, 0x50
        /*007a*/ 	.short	0x0000


	//----- nvinfo : EIATTR_MAXREG_COUNT
	.align		4
        /*007c*/ 	.byte	0x03, 0x1b
        /*007e*/ 	.short	0x00ff


	//----- nvinfo : EIATTR_EXIT_INSTR_OFFSETS
	.align		4
        /*0080*/ 	.byte	0x04, 0x1c
        /*0082*/ 	.short	(.L_27 - .L_26)


	//   ....[0]....
.L_26:
        /*0084*/ 	.word	0x000002b0


	//----- nvinfo : EIATTR_REQNTID
	.align		4
.L_27:
        /*0088*/ 	.byte	0x04, 0x10
        /*008a*/ 	.short	(.L_29 - .L_28)
.L_28:
        /*008c*/ 	.word	0x00000080
        /*0090*/ 	.word	0x00000001
        /*0094*/ 	.word	0x00000001


	//----- nvinfo : EIATTR_CBANK_PARAM_SIZE
	.align		4
.L_29:
        /*0098*/ 	.byte	0x03, 0x19
        /*009a*/ 	.short	0x0034


	//----- nvinfo : EIATTR_PARAM_CBANK
	.align		4
        /*009c*/ 	.byte	0x04, 0x0a
        /*009e*/ 	.short	(.L_31 - .L_30)
	.align		4
.L_30:
        /*00a0*/ 	.word	index@(.nv.constant0.triton_poi_fused__native_batch_norm_legit_no_training_37)
        /*00a4*/ 	.short	0x0210
        /*00a6*/ 	.short	0x0034


	//----- nvinfo : EIATTR_SW_WAR
	.align		4
.L_31:
        /*00a8*/ 	.byte	0x04, 0x36
        /*00aa*/ 	.short	(.L_33 - .L_32)
.L_32:
        /*00ac*/ 	.word	0x00000008
.L_33:


//--------------------- .nv.callgraph             --------------------------
	.section	.nv.callgraph,"",@"SHT_CUDA_CALLGRAPH"
	.align	4
	.sectionentsize	8
	.align		4
        /*0000*/ 	.word	0x00000000
	.align		4
        /*0004*/ 	.word	0xffffffff
	.align		4
        /*0008*/ 	.word	0x00000000
	.align		4
        /*000c*/ 	.word	0xfffffffe
	.align		4
        /*0010*/ 	.word	0x00000000
	.align		4
        /*0014*/ 	.word	0xfffffffd
	.align		4
        /*0018*/ 	.word	0x00000000
	.align		4
        /*001c*/ 	.word	0xfffffffc


//--------------------- .nv.constant4             --------------------------
	.section	.nv.constant4,"a",@progbits
	.align	8
	.align		8
.nv.constant4:
        /*0000*/ 	.dword	_$_str
	.align		8
        /*0008*/ 	.dword	_$_str_$_2


//--------------------- .text.triton_poi_fused__native_batch_norm_legit_no_training_37 --------------------------
	.section	.text.triton_poi_fused__native_batch_norm_legit_no_training_37,"ax",@progbits
	.align	128
        .global         triton_poi_fused__native_batch_norm_legit_no_training_37
        .type           triton_poi_fused__native_batch_norm_legit_no_training_37,@function
        .size           triton_poi_fused__native_batch_norm_legit_no_training_37,(.L_x_1 - triton_poi_fused__native_batch_norm_legit_no_training_37)
        .other          triton_poi_fused__native_batch_norm_legit_no_training_37,@"STO_CUDA_ENTRY STV_DEFAULT"
triton_poi_fused__native_batch_norm_legit_no_training_37:
.text.triton_poi_fused__native_batch_norm_legit_no_training_37:
[----:B------:R-:W-:Y:S01]  /*0000*/  LDC R1, c[0x0][0x28] ;  /* 0x00000a00ff017b82 */ /* 0x000fe20000000800 */
[----:B------:R-:W1:Y:S07]  /*0010*/  S2R R0, SR_TID.X ;  /* 0x0000000000007919 */ /* 0x000e6e0000002100 */
[----:B------:R-:W2:Y:S01]  /*0020*/  LDC.64 R6, c[0x0][0x220] ;  /* 0x00008800ff067b82 */ /* 0x000ea20000000a00 */
[----:B------:R-:W-:Y:S01]  /*0030*/  ULDC.64 UR4, c[0x0][0x208] ;  /* 0x0000820000047ab9 */ /* 0x000fe20000000a00 */
[----:B------:R-:W3:Y:S06]  /*0040*/  S2R R3, SR_CTAID.X ;  /* 0x0000000000037919 */ /* 0x000eec0000002500 */
[----:B------:R-:W4:Y:S08]  /*0050*/  LDC.64 R4, c[0x0][0x218] ;  /* 0x00008600ff047b82 */ /* 0x000f300000000a00 */
[----:B------:R-:W5:Y:S08]  /*0060*/  LDC.64 R8, c[0x0][0x228] ;  /* 0x00008a00ff087b82 */ /* 0x000f700000000a00 */
[----:B------:R-:W5:Y:S01]  /*0070*/  LDC.64 R10, c[0x0][0x230] ;  /* 0x00008c00ff0a7b82 */ /* 0x000f620000000a00 */
[----:B-1----:R-:W-:-:S02]  /*0080*/  LOP3.LUT R0, R0, 0x7f, RZ, 0xc0, !PT ;  /* 0x0000007f00007812 */ /* 0x002fc400078ec0ff */
[----:B---3--:R-:W-:Y:S02]  /*0090*/  SHF.R.S32.HI R2, RZ, 0x18, R3 ;  /* 0x00000018ff027819 */ /* 0x008fe40000011403 */
[----:B------:R-:W-:Y:S02]  /*00a0*/  LEA R0, R3, R0, 0x7 ;  /* 0x0000000003007211 */ /* 0x000fe400078e38ff */
[----:B------:R-:W-:-:S04]  /*00b0*/  SGXT R3, R2, 0x1 ;  /* 0x000000010203781a */ /* 0x000fc80000000200 */
[----:B------:R-:W-:-:S04]  /*00c0*/  LEA.HI R3, R3, R0, RZ, 0x8 ;  /* 0x0000000003037211 */ /* 0x000fc800078f40ff */
[----:B------:R-:W-:-:S04]  /*00d0*/  LOP3.LUT R3, R3, 0xffffff00, RZ, 0xc0, !PT ;  /* 0xffffff0003037812 */ /* 0x000fc800078ec0ff */
[----:B------:R-:W-:Y:S02]  /*00e0*/  IADD3 R13, R0, -R3, RZ ;  /* 0x80000003000d7210 */ /* 0x000fe40007ffe0ff */
[----:B------:R-:W1:Y:S03]  /*00f0*/  LDC.64 R2, c[0x0][0x210] ;  /* 0x00008400ff027b82 */ /* 0x000e660000000a00 */
[----:B--2---:R-:W-:-:S06]  /*0100*/  IMAD.WIDE R6, R13, 0x4, R6 ;  /* 0x000000040d067825 */ /* 0x004fcc00078e0206 */
[----:B------:R-:W2:Y:S01]  /*0110*/  LDG.E.EL R6, desc[UR4][R6.64] ;  /* 0x0000000406067981 */ /* 0x000ea2000c2e1900 */
[----:B----4-:R-:W-:-:S04]  /*0120*/  IMAD.WIDE R4, R13, 0x4, R4 ;  /* 0x000000040d047825 */ /* 0x010fc800078e0204 */
[C---:B-----5:R-:W-:Y:S02]  /*0130*/  IMAD.WIDE R8, R13.reuse, 0x4, R8 ;  /* 0x000000040d087825 */ /* 0x060fe400078e0208 */
[----:B------:R3:W4:Y:S02]  /*0140*/  LDG.E.EL R5, desc[UR4][R4.64] ;  /* 0x0000000404057981 */ /* 0x000724000c2e1900 */
[----:B0-----:R-:W-:Y:S02]  /*0150*/  IMAD.WIDE R10, R13, 0x4, R10 ;  /* 0x000000040d0a7825 */ /* 0x001fe400078e020a */
[----:B------:R-:W5:Y:S02]  /*0160*/  LDG.E.EL R8, desc[UR4][R8.64] ;  /* 0x0000000408087981 */ /* 0x000f64000c2e1900 */
[C---:B-1----:R-:W-:Y:S02]  /*0170*/  IMAD.WIDE R2, R0.reuse, 0x4, R2 ;  /* 0x0000000400027825 */ /* 0x042fe400078e0202 */
[----:B------:R-:W5:Y:S04]  /*0180*/  LDG.E.EL R11, desc[UR4][R10.64] ;  /* 0x000000040a0b7981 */ /* 0x000f68000c2e1900 */
[----:B------:R0:W4:Y:S01]  /*0190*/  LDG.E R12, desc[UR4][R2.64] ;  /* 0x00000004020c7981 */ /* 0x000122000c1e1900 */
[----:B---3--:R-:W-:Y:S01]  /*01a0*/  HFMA2.MMA R4, -RZ, RZ, 1.625, 0 ;  /* 0x3e800000ff047435 */ /* 0x008fe200000001ff */
[----:B0-----:R-:W0:Y:S02]  /*01b0*/  LDC.64 R2, c[0x0][0x238] ;  /* 0x00008e00ff027b82 */ /* 0x001e240000000a00 */
[----:B0-----:R-:W-:-:S04]  /*01c0*/  IMAD.WIDE R2, R0, 0x4, R2 ;  /* 0x0000000400027825 */ /* 0x001fc800078e0202 */
[----:B--2---:R-:W-:-:S04]  /*01d0*/  FADD R6, R6, 0.0010000000474974513054 ;  /* 0x3a83126f06067421 */ /* 0x004fc80000000000 */
[----:B------:R-:W0:Y:S02]  /*01e0*/  MUFU.SQRT R7, R6 ;  /* 0x0000000600077308 */ /* 0x000e240000002000 */
[C---:B0-----:R-:W-:Y:S02]  /*01f0*/  FSETP.GT.AND P0, PT, R7.reuse, 8.50705917302346158658e+37, PT ;  /* 0x7e8000000700780b */ /* 0x041fe40003f04000 */
[----:B------:R-:W-:-:S11]  /*0200*/  FSETP.GEU.AND P1, PT, R7, 1.175494350822287508e-38, PT ;  /* 0x008000000700780b */ /* 0x000fd60003f2e000 */
[----:B------:R-:W-:-:S04]  /*0210*/  @P0 FMUL R7, R7, 0.25 ;  /* 0x3e80000007070820 */ /* 0x000fc80000400000 */
[----:B------:R-:W-:-:S06]  /*0220*/  @!P1 FMUL R7, R7, 16777216 ;  /* 0x4b80000007079820 */ /* 0x000fcc0000400000 */
[----:B------:R-:W0:Y:S01]  /*0230*/  MUFU.RCP R7, R7 ;  /* 0x0000000700077308 */ /* 0x000e220000001000 */
[----:B------:R-:W-:Y:S01]  /*0240*/  FSEL R4, R4, 1, P0 ;  /* 0x3f80000004047808 */ /* 0x000fe20000000000 */
[----:B----4-:R-:W-:-:S04]  /*0250*/  FADD R5, R12, -R5 ;  /* 0x800000050c057221 */ /* 0x010fc80000000000 */
[----:B------:R-:W-:-:S04]  /*0260*/  @!P1 FMUL R4, R4, 16777216 ;  /* 0x4b80000004049820 */ /* 0x000fc80000400000 */
[----:B0-----:R-:W-:-:S04]  /*0270*/  FMUL R4, R7, R4 ;  /* 0x0000000407047220 */ /* 0x001fc80000400000 */
[----:B------:R-:W-:-:S04]  /*0280*/  FMUL R4, R5, R4 ;  /* 0x0000000405047220 */ /* 0x000fc80000400000 */
[----:B-----5:R-:W-:-:S05]  /*0290*/  FFMA R11, R8, R4, R11 ;  /* 0x00000004080b7223 */ /* 0x020fca000000000b */
[----:B------:R-:W-:Y:S01]  /*02a0*/  STG.E desc[UR4][R2.64], R11 ;  /* 0x0000000b02007986 */ /* 0x000fe2000c101904 */
[----:B------:R-:W-:Y:S05]  /*02b0*/  EXIT ;  /* 0x000000000000794d */ /* 0x000fea0003800000 */
.L_x_0:
[----:B------:R-:W-:-:S00]  /*02c0*/  BRA `(.L_x_0) ;  /* 0xfffffffc00fc7947 */ /* 0x000fc0000383ffff */
[----:B------:R-:W-:-:S00]  /*02d0*/  NOP ;  /* 0x0000000000007918 */ /* 0x000fc00000000000 */
        /* <DEDUP_REMOVED lines=10> */
.L_x_1:


//--------------------- .nv.global.init           --------------------------
	.section	.nv.global.init,"aw",@progbits
.nv.global.init:
	.type		_$_str,@object
	.size		_$_str,(_$_str_$_2 - _$_str)
_$_str:
        /*0000*/ 	.byte	0x5f, 0x5f, 0x43, 0x55, 0x44, 0x41, 0x5f, 0x46, 0x54, 0x5a, 0x00
	.type		_$_str_$_2,@object
	.size		_$_str_$_2,(.L_1 - _$_str_$_2)
_$_str_$_2:
        /*000b*/ 	.byte	0x5f, 0x5f, 0x43, 0x55, 0x44, 0x41, 0x5f, 0x50, 0x52, 0x45, 0x43, 0x5f, 0x53, 0x51, 0x52, 0x54
        /*001b*/ 	.byte	0x00
.L_1:


//--------------------- .nv.constant0.triton_poi_fused__native_batch_norm_legit_no_training_37 --------------------------
	.section	.nv.constant0.triton_poi_fused__native_batch_norm_legit_no_training_37,"a",@progbits
	.sectionflags	@""
	.align	4
.nv.constant0.triton_poi_fused__native_batch_norm_legit_no_training_37:
	.zero		580
